//
// Generated by NVIDIA NVVM Compiler
//
// Compiler Build ID: CL-36424714
// Cuda compilation tools, release 13.0, V13.0.88
// Based on NVVM 20.0.0
//

.version 9.0
.target sm_100
.address_size 64

	// .globl	_Z19tiled_matmul_kernelPfS_S_ijj
.extern .shared .align 16 .b8 Ads_Bds[];

.visible .entry _Z19tiled_matmul_kernelPfS_S_ijj(
	.param .u64 .ptr .align 1 _Z19tiled_matmul_kernelPfS_S_ijj_param_0,
	.param .u64 .ptr .align 1 _Z19tiled_matmul_kernelPfS_S_ijj_param_1,
	.param .u64 .ptr .align 1 _Z19tiled_matmul_kernelPfS_S_ijj_param_2,
	.param .u32 _Z19tiled_matmul_kernelPfS_S_ijj_param_3,
	.param .u32 _Z19tiled_matmul_kernelPfS_S_ijj_param_4,
	.param .u32 _Z19tiled_matmul_kernelPfS_S_ijj_param_5
)
{
	.reg .pred 	%p<9>;
	.reg .b32 	%r<48>;
	.reg .b32 	%f<111>;
	.reg .b64 	%rd<13>;

	ld.param.u64 	%rd3, [_Z19tiled_matmul_kernelPfS_S_ijj_param_0];
	ld.param.u64 	%rd4, [_Z19tiled_matmul_kernelPfS_S_ijj_param_1];
	ld.param.u64 	%rd5, [_Z19tiled_matmul_kernelPfS_S_ijj_param_2];
	ld.param.u32 	%r24, [_Z19tiled_matmul_kernelPfS_S_ijj_param_3];
	ld.param.u32 	%r25, [_Z19tiled_matmul_kernelPfS_S_ijj_param_4];
	mov.u32 	%r26, %ctaid.x;
	mov.u32 	%r27, %ctaid.y;
	mov.u32 	%r43, %tid.x;
	mov.u32 	%r45, %tid.y;
	shl.b32 	%r28, %r27, 5;
	add.s32 	%r3, %r28, %r45;
	shl.b32 	%r4, %r26, 5;
	add.s32 	%r5, %r4, %r43;
	setp.lt.s32 	%p1, %r24, 32;
	mov.f32 	%f110, 0f00000000;
	@%p1 bra 	$L__BB0_7;
	shl.b32 	%r29, %r25, 2;
	mov.u32 	%r30, Ads_Bds;
	add.s32 	%r31, %r30, %r29;
	shl.b32 	%r32, %r45, 5;
	add.s32 	%r33, %r32, %r43;
	shl.b32 	%r34, %r33, 2;
	add.s32 	%r6, %r30, %r34;
	add.s32 	%r7, %r31, %r34;
	shl.b32 	%r35, %r45, 7;
	add.s32 	%r8, %r30, %r35;
	shl.b32 	%r36, %r43, 2;
	add.s32 	%r9, %r31, %r36;
	shr.s32 	%r37, %r24, 31;
	shr.u32 	%r38, %r37, 27;
	add.s32 	%r39, %r24, %r38;
	shr.s32 	%r40, %r39, 5;
	neg.s32 	%r47, %r40;
	mad.lo.s32 	%r41, %r45, %r24, %r43;
	add.s32 	%r46, %r41, %r4;
	shl.b32 	%r12, %r24, 5;
	mad.lo.s32 	%r44, %r24, %r3, %r43;
	cvta.to.global.u64 	%rd1, %rd4;
	cvta.to.global.u64 	%rd2, %rd5;
	mov.f32 	%f110, 0f00000000;
$L__BB0_2:
	setp.ge.u32 	%p2, %r3, %r24;
	setp.ge.s32 	%p3, %r43, %r24;
	mov.f32 	%f108, 0f00000000;
	or.pred  	%p4, %p2, %p3;
	@%p4 bra 	$L__BB0_4;
	mul.wide.s32 	%rd6, %r44, 4;
	add.s64 	%rd7, %rd1, %rd6;
	ld.global.f32 	%f108, [%rd7];
$L__BB0_4:
	setp.ge.u32 	%p5, %r5, %r24;
	st.shared.f32 	[%r6], %f108;
	setp.ge.s32 	%p6, %r45, %r24;
	mov.f32 	%f109, 0f00000000;
	or.pred  	%p7, %p5, %p6;
	@%p7 bra 	$L__BB0_6;
	mul.wide.u32 	%rd8, %r46, 4;
	add.s64 	%rd9, %rd2, %rd8;
	ld.global.f32 	%f109, [%rd9];
$L__BB0_6:
	st.shared.f32 	[%r7], %f109;
	bar.sync 	0;
	ld.shared.v4.f32 	{%f12, %f13, %f14, %f15}, [%r8];
	ld.shared.f32 	%f16, [%r9];
	fma.rn.f32 	%f17, %f12, %f16, %f110;
	ld.shared.f32 	%f18, [%r9+128];
	fma.rn.f32 	%f19, %f13, %f18, %f17;
	ld.shared.f32 	%f20, [%r9+256];
	fma.rn.f32 	%f21, %f14, %f20, %f19;
	ld.shared.f32 	%f22, [%r9+384];
	fma.rn.f32 	%f23, %f15, %f22, %f21;
	ld.shared.v4.f32 	{%f24, %f25, %f26, %f27}, [%r8+16];
	ld.shared.f32 	%f28, [%r9+512];
	fma.rn.f32 	%f29, %f24, %f28, %f23;
	ld.shared.f32 	%f30, [%r9+640];
	fma.rn.f32 	%f31, %f25, %f30, %f29;
	ld.shared.f32 	%f32, [%r9+768];
	fma.rn.f32 	%f33, %f26, %f32, %f31;
	ld.shared.f32 	%f34, [%r9+896];
	fma.rn.f32 	%f35, %f27, %f34, %f33;
	ld.shared.v4.f32 	{%f36, %f37, %f38, %f39}, [%r8+32];
	ld.shared.f32 	%f40, [%r9+1024];
	fma.rn.f32 	%f41, %f36, %f40, %f35;
	ld.shared.f32 	%f42, [%r9+1152];
	fma.rn.f32 	%f43, %f37, %f42, %f41;
	ld.shared.f32 	%f44, [%r9+1280];
	fma.rn.f32 	%f45, %f38, %f44, %f43;
	ld.shared.f32 	%f46, [%r9+1408];
	fma.rn.f32 	%f47, %f39, %f46, %f45;
	ld.shared.v4.f32 	{%f48, %f49, %f50, %f51}, [%r8+48];
	ld.shared.f32 	%f52, [%r9+1536];
	fma.rn.f32 	%f53, %f48, %f52, %f47;
	ld.shared.f32 	%f54, [%r9+1664];
	fma.rn.f32 	%f55, %f49, %f54, %f53;
	ld.shared.f32 	%f56, [%r9+1792];
	fma.rn.f32 	%f57, %f50, %f56, %f55;
	ld.shared.f32 	%f58, [%r9+1920];
	fma.rn.f32 	%f59, %f51, %f58, %f57;
	ld.shared.v4.f32 	{%f60, %f61, %f62, %f63}, [%r8+64];
	ld.shared.f32 	%f64, [%r9+2048];
	fma.rn.f32 	%f65, %f60, %f64, %f59;
	ld.shared.f32 	%f66, [%r9+2176];
	fma.rn.f32 	%f67, %f61, %f66, %f65;
	ld.shared.f32 	%f68, [%r9+2304];
	fma.rn.f32 	%f69, %f62, %f68, %f67;
	ld.shared.f32 	%f70, [%r9+2432];
	fma.rn.f32 	%f71, %f63, %f70, %f69;
	ld.shared.v4.f32 	{%f72, %f73, %f74, %f75}, [%r8+80];
	ld.shared.f32 	%f76, [%r9+2560];
	fma.rn.f32 	%f77, %f72, %f76, %f71;
	ld.shared.f32 	%f78, [%r9+2688];
	fma.rn.f32 	%f79, %f73, %f78, %f77;
	ld.shared.f32 	%f80, [%r9+2816];
	fma.rn.f32 	%f81, %f74, %f80, %f79;
	ld.shared.f32 	%f82, [%r9+2944];
	fma.rn.f32 	%f83, %f75, %f82, %f81;
	ld.shared.v4.f32 	{%f84, %f85, %f86, %f87}, [%r8+96];
	ld.shared.f32 	%f88, [%r9+3072];
	fma.rn.f32 	%f89, %f84, %f88, %f83;
	ld.shared.f32 	%f90, [%r9+3200];
	fma.rn.f32 	%f91, %f85, %f90, %f89;
	ld.shared.f32 	%f92, [%r9+3328];
	fma.rn.f32 	%f93, %f86, %f92, %f91;
	ld.shared.f32 	%f94, [%r9+3456];
	fma.rn.f32 	%f95, %f87, %f94, %f93;
	ld.shared.v4.f32 	{%f96, %f97, %f98, %f99}, [%r8+112];
	ld.shared.f32 	%f100, [%r9+3584];
	fma.rn.f32 	%f101, %f96, %f100, %f95;
	ld.shared.f32 	%f102, [%r9+3712];
	fma.rn.f32 	%f103, %f97, %f102, %f101;
	ld.shared.f32 	%f104, [%r9+3840];
	fma.rn.f32 	%f105, %f98, %f104, %f103;
	ld.shared.f32 	%f106, [%r9+3968];
	fma.rn.f32 	%f110, %f99, %f106, %f105;
	bar.sync 	0;
	add.s32 	%r47, %r47, 1;
	setp.ne.s32 	%p8, %r47, 0;
	add.s32 	%r46, %r46, %r12;
	add.s32 	%r45, %r45, 32;
	add.s32 	%r44, %r44, 32;
	add.s32 	%r43, %r43, 32;
	@%p8 bra 	$L__BB0_2;
$L__BB0_7:
	cvta.to.global.u64 	%rd10, %rd3;
	mad.lo.s32 	%r42, %r24, %r3, %r5;
	mul.wide.s32 	%rd11, %r42, 4;
	add.s64 	%rd12, %rd10, %rd11;
	st.global.f32 	[%rd12], %f110;
	ret;

}


// ===== COMPILED SASS (sm_100) =====

	.target	sm_100

	.elftype	@"ET_EXEC"


//--------------------- .note.nv.tkinfo           --------------------------
	.section	.note.nv.tkinfo,"",@"SHT_NOTE"
	.sectionflags	@"SHF_NOTE_NV_TKINFO"
	.tkinfo
        /*0018*/ 	.word	0x00000002
        /*0030*/ 	.string	""
        /*0030*/ 	.string	"ptxas"
        /*0030*/ 	.string	"Cuda compilation tools, release 13.0, V13.0.88"
        /*0030*/ 	.string	"Build cuda_13.0.r13.0/compiler.36424714_0"
        /*0030*/ 	.string	"-arch sm_100 -m 64 "



//--------------------- .note.nv.cuinfo           --------------------------
	.section	.note.nv.cuinfo,"",@"SHT_NOTE"
	.sectionflags	@"SHF_NOTE_NV_CUINFO"
        /*0018*/ 	.short	0x0002
        /*001a*/ 	.short	0x0064
        /*001c*/ 	.short	0x0082
	.zero		2


//--------------------- .nv.info                  --------------------------
	.section	.nv.info,"",@"SHT_CUDA_INFO"
	.align	4


	//----- nvinfo : EIATTR_REGCOUNT
	.align		4
        /*0000*/ 	.byte	0x04, 0x2f
        /*0002*/ 	.short	(.L_1 - .L_0)
	.align		4
.L_0:
        /*0004*/ 	.word	index@(_Z19tiled_matmul_kernelPfS_S_ijj)
        /*0008*/ 	.word	0x00000020


	//----- nvinfo : EIATTR_FRAME_SIZE
	.align		4
.L_1:
        /*000c*/ 	.byte	0x04, 0x11
        /*000e*/ 	.short	(.L_3 - .L_2)
	.align		4
.L_2:
        /*0010*/ 	.word	index@(_Z19tiled_matmul_kernelPfS_S_ijj)
        /*0014*/ 	.word	0x00000000


	//----- nvinfo : EIATTR_MIN_STACK_SIZE
	.align		4
.L_3:
        /*0018*/ 	.byte	0x04, 0x12
        /*001a*/ 	.short	(.L_5 - .L_4)
	.align		4
.L_4:
        /*001c*/ 	.word	index@(_Z19tiled_matmul_kernelPfS_S_ijj)
        /*0020*/ 	.word	0x00000000
.L_5:


//--------------------- .nv.compat                --------------------------
	.section	.nv.compat,"",@"SHT_CUDA_COMPAT_INFO"
	.align	4
        /*0000*/ 	.byte	0x02, 0x09, 0x00, 0x00, 0x02, 0x02, 0x01, 0x00, 0x02, 0x05, 0x05, 0x00, 0x03, 0x07, 0x01, 0x01
        /*0010*/ 	.byte	0x02, 0x03, 0x00, 0x00, 0x02, 0x06, 0x01, 0x00, 0x04, 0x0b, 0x08, 0x00, 0x09, 0x00, 0x00, 0x00
        /*0020*/ 	.byte	0x00, 0x00, 0x00, 0x00


//--------------------- .nv.info._Z19tiled_matmul_kernelPfS_S_ijj --------------------------
	.section	.nv.info._Z19tiled_matmul_kernelPfS_S_ijj,"",@"SHT_CUDA_INFO"
	.sectionflags	@""
	.align	4


	//----- nvinfo : EIATTR_CUDA_API_VERSION
	.align		4
        /*0000*/ 	.byte	0x04, 0x37
        /*0002*/ 	.short	(.L_7 - .L_6)
.L_6:
        /*0004*/ 	.word	0x00000082


	//----- nvinfo : EIATTR_KPARAM_INFO
	.align		4
.L_7:
        /*0008*/ 	.byte	0x04, 0x17
        /*000a*/ 	.short	(.L_9 - .L_8)
.L_8:
        /*000c*/ 	.word	0x00000000
        /*0010*/ 	.short	0x0005
        /*0012*/ 	.short	0x0020
        /*0014*/ 	.byte	0x00, 0xf0, 0x11, 0x00


	//----- nvinfo : EIATTR_KPARAM_INFO
	.align		4
.L_9:
        /*0018*/ 	.byte	0x04, 0x17
        /*001a*/ 	.short	(.L_11 - .L_10)
.L_10:
        /*001c*/ 	.word	0x00000000
        /*0020*/ 	.short	0x0004
        /*0022*/ 	.short	0x001c
        /*0024*/ 	.byte	0x00, 0xf0, 0x11, 0x00


	//----- nvinfo : EIATTR_KPARAM_INFO
	.align		4
.L_11:
        /*0028*/ 	.byte	0x04, 0x17
        /*002a*/ 	.short	(.L_13 - .L_12)
.L_12:
        /*002c*/ 	.word	0x00000000
        /*0030*/ 	.short	0x0003
        /*0032*/ 	.short	0x0018
        /*0034*/ 	.byte	0x00, 0xf0, 0x11, 0x00


	//----- nvinfo : EIATTR_KPARAM_INFO
	.align		4
.L_13:
        /*0038*/ 	.byte	0x04, 0x17
        /*003a*/ 	.short	(.L_15 - .L_14)
.L_14:
        /*003c*/ 	.word	0x00000000
        /*0040*/ 	.short	0x0002
        /*0042*/ 	.short	0x0010
        /*0044*/ 	.byte	0x00, 0xf5, 0x21, 0x00


	//----- nvinfo : EIATTR_KPARAM_INFO
	.align		4
.L_15:
        /*0048*/ 	.byte	0x04, 0x17
        /*004a*/ 	.short	(.L_17 - .L_16)
.L_16:
        /*004c*/ 	.word	0x00000000
        /*0050*/ 	.short	0x0001
        /*0052*/ 	.short	0x0008
        /*0054*/ 	.byte	0x00, 0xf5, 0x21, 0x00


	//----- nvinfo : EIATTR_KPARAM_INFO
	.align		4
.L_17:
        /*0058*/ 	.byte	0x04, 0x17
        /*005a*/ 	.short	(.L_19 - .L_18)
.L_18:
        /*005c*/ 	.word	0x00000000
        /*0060*/ 	.short	0x0000
        /*0062*/ 	.short	0x0000
        /*0064*/ 	.byte	0x00, 0xf5, 0x21, 0x00


	//----- nvinfo : EIATTR_SPARSE_MMA_MASK
	.align		4
.L_19:
        /*0068*/ 	.byte	0x03, 0x50
        /*006a*/ 	.short	0x0000


	//----- nvinfo : EIATTR_MAXREG_COUNT
	.align		4
        /*006c*/ 	.byte	0x03, 0x1b
        /*006e*/ 	.short	0x00ff


	//----- nvinfo : EIATTR_NUM_BARRIERS
	.align		4
        /*0070*/ 	.byte	0x02, 0x4c
        /*0072*/ 	.byte	0x01
	.zero		1


	//----- nvinfo : EIATTR_MERCURY_ISA_VERSION
	.align		4
        /*0074*/ 	.byte	0x03, 0x5f
        /*0076*/ 	.short	0x0101


	//----- nvinfo : EIATTR_VRC_CTA_INIT_COUNT
	.align		4
        /*0078*/ 	.byte	0x02, 0x4a
	.zero		1
	.zero		1


	//----- nvinfo : EIATTR_EXIT_INSTR_OFFSETS
	.align		4
        /*007c*/ 	.byte	0x04, 0x1c
        /*007e*/ 	.short	(.L_21 - .L_20)


	//   ....[0]....
.L_20:
        /*0080*/ 	.word	0x00000840


	//----- nvinfo : EIATTR_CBANK_PARAM_SIZE
	.align		4
.L_21:
        /*0084*/ 	.byte	0x03, 0x19
        /*0086*/ 	.short	0x0024


	//----- nvinfo : EIATTR_PARAM_CBANK
	.align		4
        /*0088*/ 	.byte	0x04, 0x0a
        /*008a*/ 	.short	(.L_23 - .L_22)
	.align		4
.L_22:
        /*008c*/ 	.word	index@(.nv.constant0._Z19tiled_matmul_kernelPfS_S_ijj)
        /*0090*/ 	.short	0x0380
        /*0092*/ 	.short	0x0024


	//----- nvinfo : EIATTR_SW_WAR
	.align		4
.L_23:
        /*0094*/ 	.byte	0x04, 0x36
        /*0096*/ 	.short	(.L_25 - .L_24)
.L_24:
        /*0098*/ 	.word	0x00000008
.L_25:


//--------------------- .nv.callgraph             --------------------------
	.section	.nv.callgraph,"",@"SHT_CUDA_CALLGRAPH"
	.align	4
	.sectionentsize	8
	.align		4
        /*0000*/ 	.word	0x00000000
	.align		4
        /*0004*/ 	.word	0xffffffff
	.align		4
        /*0008*/ 	.word	0x00000000
	.align		4
        /*000c*/ 	.word	0xfffffffe
	.align		4
        /*0010*/ 	.word	0x00000000
	.align		4
        /*0014*/ 	.word	0xfffffffd
	.align		4
        /*0018*/ 	.word	0x00000000
	.align		4
        /*001c*/ 	.word	0xfffffffc


//--------------------- .text._Z19tiled_matmul_kernelPfS_S_ijj --------------------------
	.section	.text._Z19tiled_matmul_kernelPfS_S_ijj,"ax",@progbits
	.align	128
        .global         _Z19tiled_matmul_kernelPfS_S_ijj
        .type           _Z19tiled_matmul_kernelPfS_S_ijj,@function
        .size           _Z19tiled_matmul_kernelPfS_S_ijj,(.L_x_3 - _Z19tiled_matmul_kernelPfS_S_ijj)
        .other          _Z19tiled_matmul_kernelPfS_S_ijj,@"STO_CUDA_ENTRY STV_DEFAULT"
_Z19tiled_matmul_kernelPfS_S_ijj:
.text._Z19tiled_matmul_kernelPfS_S_ijj:
[----:B------:R-:W-:Y:S01]  /*0000*/  LDC R1, c[0x0][0x37c] ;  /* 0x0000df00ff017b82 */ /* 0x000fe20000000800 */
[----:B------:R-:W0:Y:S01]  /*0010*/  LDCU UR4, c[0x0][0x398] ;  /* 0x00007300ff0477ac */ /* 0x000e220008000800 */
[----:B------:R-:W1:Y:S01]  /*0020*/  S2R R25, SR_CTAID.Y ;  /* 0x0000000000197919 */ /* 0x000e620000002600 */
[----:B------:R-:W-:Y:S01]  /*0030*/  HFMA2 R27, -RZ, RZ, 0, 0 ;  /* 0x00000000ff1b7431 */ /* 0x000fe200000001ff */
[----:B------:R-:W2:Y:S01]  /*0040*/  LDCU.64 UR8, c[0x0][0x358] ;  /* 0x00006b00ff0877ac */ /* 0x000ea20008000a00 */
[----:B------:R-:W1:Y:S01]  /*0050*/  S2R R19, SR_TID.Y ;  /* 0x0000000000137919 */ /* 0x000e620000002200 */
[----:B------:R-:W3:Y:S01]  /*0060*/  S2R R2, SR_CTAID.X ;  /* 0x0000000000027919 */ /* 0x000ee20000002500 */
[----:B------:R-:W3:Y:S01]  /*0070*/  S2R R21, SR_TID.X ;  /* 0x0000000000157919 */ /* 0x000ee20000002100 */
[----:B0-----:R-:W-:-:S04]  /*0080*/  MOV R6, UR4 ;  /* 0x0000000400067c02 */ /* 0x001fc80008000f00 */
[----:B------:R-:W-:Y:S02]  /*0090*/  ISETP.GE.AND P0, PT, R6, 0x20, PT ;  /* 0x000000200600780c */ /* 0x000fe40003f06270 */
[----:B-1----:R-:W-:Y:S02]  /*00a0*/  LEA R25, R25, R19, 0x5 ;  /* 0x0000001319197211 */ /* 0x002fe400078e28ff */
[----:B---3--:R-:W-:-:S09]  /*00b0*/  LEA R23, R2, R21, 0x5 ;  /* 0x0000001502177211 */ /* 0x008fd200078e28ff */
[----:B--2---:R-:W-:Y:S05]  /*00c0*/  @!P0 BRA `(.L_x_0) ;  /* 0x0000000400cc8947 */ /* 0x004fea0003800000 */
[----:B------:R-:W0:Y:S01]  /*00d0*/  S2UR UR5, SR_CgaCtaId ;  /* 0x00000000000579c3 */ /* 0x000e220000008800 */
[----:B------:R-:W1:Y:S01]  /*00e0*/  LDCU UR6, c[0x0][0x39c] ;  /* 0x00007380ff0677ac */ /* 0x000e620008000800 */
[----:B------:R-:W-:Y:S01]  /*00f0*/  SHF.R.S32.HI R3, RZ, 0x1f, R6 ;  /* 0x0000001fff037819 */ /* 0x000fe20000011406 */
[CCC-:B------:R-:W-:Y:S01]  /*0100*/  IMAD R17, R19.reuse, R6.reuse, R21.reuse ;  /* 0x0000000613117224 */ /* 0x1c0fe200078e0215 */
[----:B------:R-:W-:Y:S01]  /*0110*/  LEA R4, R19, R21, 0x5 ;  /* 0x0000001513047211 */ /* 0x000fe200078e28ff */
[----:B------:R-:W-:Y:S01]  /*0120*/  UMOV UR4, 0x400 ;  /* 0x0000040000047882 */ /* 0x000fe20000000000 */
[-C--:B------:R-:W-:Y:S01]  /*0130*/  LEA.HI R3, R3, R6.reuse, RZ, 0x5 ;  /* 0x0000000603037211 */ /* 0x080fe200078f28ff */
[----:B------:R-:W-:Y:S01]  /*0140*/  IMAD R7, R25, R6, R21 ;  /* 0x0000000619077224 */ /* 0x000fe200078e0215 */
[----:B------:R-:W2:Y:S01]  /*0150*/  LDC R0, c[0x0][0x398] ;  /* 0x0000e600ff007b82 */ /* 0x000ea20000000800 */
[----:B------:R-:W-:Y:S02]  /*0160*/  LEA R17, R2, R17, 0x5 ;  /* 0x0000001102117211 */ /* 0x000fe400078e28ff */
[----:B------:R-:W-:-:S02]  /*0170*/  SHF.R.S32.HI R16, RZ, 0x5, R3 ;  /* 0x00000005ff107819 */ /* 0x000fc40000011403 */
[----:B------:R-:W-:Y:S02]  /*0180*/  MOV R27, RZ ;  /* 0x000000ff001b7202 */ /* 0x000fe40000000f00 */
[----:B------:R-:W-:Y:S01]  /*0190*/  IADD3 R16, PT, PT, -R16, RZ, RZ ;  /* 0x000000ff10107210 */ /* 0x000fe20007ffe1ff */
[----:B0-----:R-:W-:-:S04]  /*01a0*/  ULEA UR4, UR5, UR4, 0x18 ;  /* 0x0000000405047291 */ /* 0x001fc8000f8ec0ff */
[----:B-1----:R-:W-:Y:S02]  /*01b0*/  ULEA UR5, UR6, UR4, 0x2 ;  /* 0x0000000406057291 */ /* 0x002fe4000f8e10ff */
[C---:B------:R-:W-:Y:S02]  /*01c0*/  LEA R5, R4.reuse, UR4, 0x2 ;  /* 0x0000000404057c11 */ /* 0x040fe4000f8e10ff */
[----:B------:R-:W-:Y:S02]  /*01d0*/  LEA R3, R19, UR4, 0x7 ;  /* 0x0000000413037c11 */ /* 0x000fe4000f8e38ff */
[----:B------:R-:W-:Y:S02]  /*01e0*/  LEA R4, R4, UR5, 0x2 ;  /* 0x0000000504047c11 */ /* 0x000fe4000f8e10ff */
[----:B------:R-:W-:-:S07]  /*01f0*/  LEA R2, R21, UR5, 0x2 ;  /* 0x0000000515027c11 */ /* 0x000fce000f8e10ff */
.L_x_1:
[----:B--2---:R-:W-:Y:S01]  /*0200*/  MOV R6, R0 ;  /* 0x0000000000067202 */ /* 0x004fe20000000f00 */
[----:B------:R-:W-:Y:S01]  /*0210*/  HFMA2 R18, -RZ, RZ, 0, 0 ;  /* 0x00000000ff127431 */ /* 0x000fe200000001ff */
[----:B------:R-:W-:Y:S02]  /*0220*/  MOV R22, RZ ;  /* 0x000000ff00167202 */ /* 0x000fe40000000f00 */
[-C--:B------:R-:W-:Y:S02]  /*0230*/  ISETP.GE.AND P1, PT, R21, R6.reuse, PT ;  /* 0x000000061500720c */ /* 0x080fe40003f26270 */
[-C--:B------:R-:W-:Y:S02]  /*0240*/  ISETP.GE.AND P0, PT, R19, R6.reuse, PT ;  /* 0x000000061300720c */ /* 0x080fe40003f06270 */
[-C--:B------:R-:W-:Y:S02]  /*0250*/  ISETP.GE.U32.OR P1, PT, R25, R6.reuse, P1 ;  /* 0x000000061900720c */ /* 0x080fe40000f26470 */
[----:B------:R-:W-:-:S11]  /*0260*/  ISETP.GE.U32.OR P0, PT, R23, R6, P0 ;  /* 0x000000061700720c */ /* 0x000fd60000706470 */
[----:B------:R-:W0:Y:S08]  /*0270*/  @!P1 LDC.64 R10, c[0x0][0x388] ;  /* 0x0000e200ff0a9b82 */ /* 0x000e300000000a00 */
[----:B------:R-:W1:Y:S01]  /*0280*/  @!P0 LDC.64 R8, c[0x0][0x390] ;  /* 0x0000e400ff088b82 */ /* 0x000e620000000a00 */
[----:B0-----:R-:W-:-:S05]  /*0290*/  @!P1 IMAD.WIDE R10, R7, 0x4, R10 ;  /* 0x00000004070a9825 */ /* 0x001fca00078e020a */
[----:B------:R-:W2:Y:S01]  /*02a0*/  @!P1 LDG.E R18, desc[UR8][R10.64] ;  /* 0x000000080a129981 */ /* 0x000ea2000c1e1900 */
[----:B-1----:R-:W-:-:S05]  /*02b0*/  @!P0 IMAD.WIDE.U32 R8, R17, 0x4, R8 ;  /* 0x0000000411088825 */ /* 0x002fca00078e0008 */
[----:B------:R-:W3:Y:S04]  /*02c0*/  @!P0 LDG.E R22, desc[UR8][R8.64] ;  /* 0x0000000808168981 */ /* 0x000ee8000c1e1900 */
[----:B--2---:R-:W-:Y:S04]  /*02d0*/  STS [R5], R18 ;  /* 0x0000001205007388 */ /* 0x004fe80000000800 */
[----:B---3--:R-:W-:Y:S01]  /*02e0*/  STS [R4], R22 ;  /* 0x0000001604007388 */ /* 0x008fe20000000800 */
[----:B------:R-:W-:Y:S06]  /*02f0*/  BAR.SYNC.DEFER_BLOCKING 0x0 ;  /* 0x0000000000007b1d */ /* 0x000fec0000010000 */
[----:B------:R-:W-:Y:S04]  /*0300*/  LDS R24, [R2] ;  /* 0x0000000002187984 */ /* 0x000fe80000000800 */
[----:B------:R-:W0:Y:S04]  /*0310*/  LDS.128 R12, [R3] ;  /* 0x00000000030c7984 */ /* 0x000e280000000c00 */
[----:B------:R-:W1:Y:S04]  /*0320*/  LDS R26, [R2+0x80] ;  /* 0x00008000021a7984 */ /* 0x000e680000000800 */
[----:B------:R-:W2:Y:S04]  /*0330*/  LDS R29, [R2+0x100] ;  /* 0x00010000021d7984 */ /* 0x000ea80000000800 */
[----:B------:R-:W3:Y:S04]  /*0340*/  LDS R20, [R2+0x180] ;  /* 0x0001800002147984 */ /* 0x000ee80000000800 */
[----:B------:R-:W-:Y:S04]  /*0350*/  LDS.128 R8, [R3+0x10] ;  /* 0x0000100003087984 */ /* 0x000fe80000000c00 */
[----:B------:R-:W-:Y:S04]  /*0360*/  LDS R18, [R2+0x280] ;  /* 0x0002800002127984 */ /* 0x000fe80000000800 */
[----:B------:R-:W-:Y:S01]  /*0370*/  LDS R22, [R2+0xb80] ;  /* 0x000b800002167984 */ /* 0x000fe20000000800 */
[----:B0-----:R-:W-:-:S03]  /*0380*/  FFMA R12, R12, R24, R27 ;  /* 0x000000180c0c7223 */ /* 0x001fc6000000001b */
[----:B------:R-:W0:Y:S01]  /*0390*/  LDS R27, [R2+0x200] ;  /* 0x00020000021b7984 */ /* 0x000e220000000800 */
[----:B-1----:R-:W-:-:S04]  /*03a0*/  FFMA R13, R13, R26, R12 ;  /* 0x0000001a0d0d7223 */ /* 0x002fc8000000000c */
[----:B--2---:R-:W-:Y:S02]  /*03b0*/  FFMA R14, R14, R29, R13 ;  /* 0x0000001d0e0e7223 */ /* 0x004fe4000000000d */
[----:B------:R-:W1:Y:S02]  /*03c0*/  LDS R29, [R2+0x300] ;  /* 0x00030000021d7984 */ /* 0x000e640000000800 */
[----:B---3--:R-:W-:Y:S02]  /*03d0*/  FFMA R15, R15, R20, R14 ;  /* 0x000000140f0f7223 */ /* 0x008fe4000000000e */
[----:B------:R-:W2:Y:S02]  /*03e0*/  LDS R20, [R2+0x380] ;  /* 0x0003800002147984 */ /* 0x000ea40000000800 */
[----:B0-----:R-:W-:Y:S02]  /*03f0*/  FFMA R8, R8, R27, R15 ;  /* 0x0000001b08087223 */ /* 0x001fe4000000000f */
[----:B------:R-:W-:Y:S04]  /*0400*/  LDS R27, [R2+0x400] ;  /* 0x00040000021b7984 */ /* 0x000fe80000000800 */
[----:B------:R-:W0:Y:S01]  /*0410*/  LDS.128 R12, [R3+0x20] ;  /* 0x00002000030c7984 */ /* 0x000e220000000c00 */
[----:B------:R-:W-:-:S03]  /*0420*/  FFMA R9, R9, R18, R8 ;  /* 0x0000001209097223 */ /* 0x000fc60000000008 */
[----:B------:R-:W3:Y:S01]  /*0430*/  LDS R18, [R2+0x480] ;  /* 0x0004800002127984 */ /* 0x000ee20000000800 */
[----:B-1----:R-:W-:-:S03]  /*0440*/  FFMA R10, R10, R29, R9 ;  /* 0x0000001d0a0a7223 */ /* 0x002fc60000000009 */
[----:B------:R-:W1:Y:S01]  /*0450*/  LDS R29, [R2+0x500] ;  /* 0x00050000021d7984 */ /* 0x000e620000000800 */
[----:B--2---:R-:W-:-:S03]  /*0460*/  FFMA R11, R11, R20, R10 ;  /* 0x000000140b0b7223 */ /* 0x004fc6000000000a */
[----:B------:R-:W2:Y:S01]  /*0470*/  LDS R20, [R2+0x580] ;  /* 0x0005800002147984 */ /* 0x000ea20000000800 */
[----:B0-----:R-:W-:-:S03]  /*0480*/  FFMA R12, R12, R27, R11 ;  /* 0x0000001b0c0c7223 */ /* 0x001fc6000000000b */
[----:B------:R-:W-:Y:S04]  /*0490*/  LDS R27, [R2+0x600] ;  /* 0x00060000021b7984 */ /* 0x000fe80000000800 */
[----:B------:R-:W0:Y:S01]  /*04a0*/  LDS.128 R8, [R3+0x30] ;  /* 0x0000300003087984 */ /* 0x000e220000000c00 */
[----:B---3--:R-:W-:-:S03]  /*04b0*/  FFMA R13, R13, R18, R12 ;  /* 0x000000120d0d7223 */ /* 0x008fc6000000000c */
        /* <DEDUP_REMOVED lines=22> */
[----:B------:R-:W-:Y:S01]  /*0620*/  LDS R20, [R2+0xc80] ;  /* 0x000c800002147984 */ /* 0x000fe20000000800 */
[----:B0-----:R-:W-:-:S03]  /*0630*/  FFMA R24, R8, R27, R15 ;  /* 0x0000001b08187223 */ /* 0x001fc6000000000f */
[----:B------:R-:W-:Y:S04]  /*0640*/  LDS R8, [R2+0xc00] ;  /* 0x000c000002087984 */ /* 0x000fe80000000800 */
[----:B------:R-:W0:Y:S01]  /*0650*/  LDS.128 R12, [R3+0x60] ;  /* 0x00006000030c7984 */ /* 0x000e220000000c00 */
[----:B---3--:R-:W-:-:S03]  /*0660*/  FFMA R9, R9, R18, R24 ;  /* 0x0000001209097223 */ /* 0x008fc60000000018 */
[----:B------:R-:W2:Y:S01]  /*0670*/  LDS R27, [R2+0xd00] ;  /* 0x000d0000021b7984 */ /* 0x000ea20000000800 */
[----:B-1----:R-:W-:-:S03]  /*0680*/  FFMA R10, R10, R29, R9 ;  /* 0x0000001d0a0a7223 */ /* 0x002fc60000000009 */
[----:B------:R-:W1:Y:S01]  /*0690*/  LDS R18, [R2+0xd80] ;  /* 0x000d800002127984 */ /* 0x000e620000000800 */
[----:B------:R-:W-:-:S03]  /*06a0*/  FFMA R11, R11, R22, R10 ;  /* 0x000000160b0b7223 */ /* 0x000fc6000000000a */
[----:B------:R-:W-:Y:S04]  /*06b0*/  LDS R29, [R2+0xe00] ;  /* 0x000e0000021d7984 */ /* 0x000fe80000000800 */
[----:B------:R-:W-:Y:S01]  /*06c0*/  LDS R22, [R2+0xe80] ;  /* 0x000e800002167984 */ /* 0x000fe20000000800 */
[----:B0-----:R-:W-:-:S03]  /*06d0*/  FFMA R12, R12, R8, R11 ;  /* 0x000000080c0c7223 */ /* 0x001fc6000000000b */
[----:B------:R-:W0:Y:S01]  /*06e0*/  LDS.128 R8, [R3+0x70] ;  /* 0x0000700003087984 */ /* 0x000e220000000c00 */
[----:B------:R-:W-:-:S03]  /*06f0*/  FFMA R20, R13, R20, R12 ;  /* 0x000000140d147223 */ /* 0x000fc6000000000c */
[----:B------:R-:W3:Y:S04]  /*0700*/  LDS R13, [R2+0xf00] ;  /* 0x000f0000020d7984 */ /* 0x000ee80000000800 */
[----:B------:R-:W4:Y:S01]  /*0710*/  LDS R12, [R2+0xf80] ;  /* 0x000f8000020c7984 */ /* 0x000f220000000800 */
[----:B--2---:R-:W-:Y:S01]  /*0720*/  FFMA R14, R14, R27, R20 ;  /* 0x0000001b0e0e7223 */ /* 0x004fe20000000014 */
[----:B------:R-:W-:-:S03]  /*0730*/  IADD3 R16, PT, PT, R16, 0x1, RZ ;  /* 0x0000000110107810 */ /* 0x000fc60007ffe0ff */
[----:B-1----:R-:W-:Y:S01]  /*0740*/  FFMA R15, R15, R18, R14 ;  /* 0x000000120f0f7223 */ /* 0x002fe2000000000e */
[----:B------:R-:W-:Y:S01]  /*0750*/  BAR.SYNC.DEFER_BLOCKING 0x0 ;  /* 0x0000000000007b1d */ /* 0x000fe20000010000 */
[----:B------:R-:W-:Y:S02]  /*0760*/  ISETP.NE.AND P0, PT, R16, RZ, PT ;  /* 0x000000ff1000720c */ /* 0x000fe40003f05270 */
[----:B------:R-:W-:Y:S02]  /*0770*/  IADD3 R19, PT, PT, R19, 0x20, RZ ;  /* 0x0000002013137810 */ /* 0x000fe40007ffe0ff */
[----:B------:R-:W-:Y:S02]  /*0780*/  IADD3 R21, PT, PT, R21, 0x20, RZ ;  /* 0x0000002015157810 */ /* 0x000fe40007ffe0ff */
[----:B------:R-:W-:Y:S02]  /*0790*/  IADD3 R7, PT, PT, R7, 0x20, RZ ;  /* 0x0000002007077810 */ /* 0x000fe40007ffe0ff */
[----:B------:R-:W-:Y:S01]  /*07a0*/  LEA R17, R6, R17, 0x5 ;  /* 0x0000001106117211 */ /* 0x000fe200078e28ff */
[----:B0-----:R-:W-:-:S04]  /*07b0*/  FFMA R8, R8, R29, R15 ;  /* 0x0000001d08087223 */ /* 0x001fc8000000000f */
[----:B------:R-:W-:-:S04]  /*07c0*/  FFMA R9, R9, R22, R8 ;  /* 0x0000001609097223 */ /* 0x000fc80000000008 */
[----:B---3--:R-:W-:-:S04]  /*07d0*/  FFMA R10, R10, R13, R9 ;  /* 0x0000000d0a0a7223 */ /* 0x008fc80000000009 */
[----:B----4-:R-:W-:Y:S01]  /*07e0*/  FFMA R27, R11, R12, R10 ;  /* 0x0000000c0b1b7223 */ /* 0x010fe2000000000a */
[----:B------:R-:W-:Y:S06]  /*07f0*/  @P0 BRA `(.L_x_1) ;  /* 0xfffffff800800947 */ /* 0x000fec000383ffff */
.L_x_0:
[----:B------:R-:W0:Y:S01]  /*0800*/  LDC.64 R2, c[0x0][0x380] ;  /* 0x0000e000ff027b82 */ /* 0x000e220000000a00 */
[----:B------:R-:W-:-:S04]  /*0810*/  IMAD R23, R25, R6, R23 ;  /* 0x0000000619177224 */ /* 0x000fc800078e0217 */
[----:B0-----:R-:W-:-:S05]  /*0820*/  IMAD.WIDE R2, R23, 0x4, R2 ;  /* 0x0000000417027825 */ /* 0x001fca00078e0202 */
[----:B------:R-:W-:Y:S01]  /*0830*/  STG.E desc[UR8][R2.64], R27 ;  /* 0x0000001b02007986 */ /* 0x000fe2000c101908 */
[----:B------:R-:W-:Y:S05]  /*0840*/  EXIT ;  /* 0x000000000000794d */ /* 0x000fea0003800000 */
.L_x_2:
[----:B------:R-:W-:-:S00]  /*0850*/  BRA `(.L_x_2) ;  /* 0xfffffffc00fc7947 */ /* 0x000fc0000383ffff */
[----:B------:R-:W-:-:S00]  /*0860*/  NOP ;  /* 0x0000000000007918 */ /* 0x000fc00000000000 */
        /* <DEDUP_REMOVED lines=9> */
.L_x_3:


//--------------------- .nv.shared._Z19tiled_matmul_kernelPfS_S_ijj --------------------------
	.section	.nv.shared._Z19tiled_matmul_kernelPfS_S_ijj,"aw",@nobits
	.sectionflags	@""
	.align	16
	.zero		1024


//--------------------- .nv.shared.reserved.0     --------------------------
	.section	.nv.shared.reserved.0,"aw",@nobits
	.weak		__nv_reservedSMEM_offset_0_alias
	.size		__nv_reservedSMEM_offset_0_alias, 0, 64
	.other		__nv_reservedSMEM_offset_0_alias,@"STO_CUDA_RESERVED_SHARED STV_DEFAULT"
__nv_reservedSMEM_offset_0_alias:
	.zero		0
	.zero		64


//--------------------- .nv.constant0._Z19tiled_matmul_kernelPfS_S_ijj --------------------------
	.section	.nv.constant0._Z19tiled_matmul_kernelPfS_S_ijj,"a",@progbits
	.sectionflags	@""
	.align	4
.nv.constant0._Z19tiled_matmul_kernelPfS_S_ijj:
	.zero		932


//--------------------- SYMBOLS --------------------------

	.type		.nv.reservedSmem.offset0,@object
	.size		.nv.reservedSmem.offset0,0x4
	.type		.nv.reservedSmem.cap,@object
	.size		.nv.reservedSmem.cap,0x4
